//
// Generated by NVIDIA NVVM Compiler
//
// Compiler Build ID: CL-36424714
// Cuda compilation tools, release 13.0, V13.0.88
// Based on NVVM 20.0.0
//

.version 9.0
.target sm_100
.address_size 64

	// .globl	_Z18WriteToSnowballGPUPfS_S_PiS_S_S_S0_S0_iii

.visible .entry _Z18WriteToSnowballGPUPfS_S_PiS_S_S_S0_S0_iii(
	.param .u64 .ptr .align 1 _Z18WriteToSnowballGPUPfS_S_PiS_S_S_S0_S0_iii_param_0,
	.param .u64 .ptr .align 1 _Z18WriteToSnowballGPUPfS_S_PiS_S_S_S0_S0_iii_param_1,
	.param .u64 .ptr .align 1 _Z18WriteToSnowballGPUPfS_S_PiS_S_S_S0_S0_iii_param_2,
	.param .u64 .ptr .align 1 _Z18WriteToSnowballGPUPfS_S_PiS_S_S_S0_S0_iii_param_3,
	.param .u64 .ptr .align 1 _Z18WriteToSnowballGPUPfS_S_PiS_S_S_S0_S0_iii_param_4,
	.param .u64 .ptr .align 1 _Z18WriteToSnowballGPUPfS_S_PiS_S_S_S0_S0_iii_param_5,
	.param .u64 .ptr .align 1 _Z18WriteToSnowballGPUPfS_S_PiS_S_S_S0_S0_iii_param_6,
	.param .u64 .ptr .align 1 _Z18WriteToSnowballGPUPfS_S_PiS_S_S_S0_S0_iii_param_7,
	.param .u64 .ptr .align 1 _Z18WriteToSnowballGPUPfS_S_PiS_S_S_S0_S0_iii_param_8,
	.param .u32 _Z18WriteToSnowballGPUPfS_S_PiS_S_S_S0_S0_iii_param_9,
	.param .u32 _Z18WriteToSnowballGPUPfS_S_PiS_S_S_S0_S0_iii_param_10,
	.param .u32 _Z18WriteToSnowballGPUPfS_S_PiS_S_S_S0_S0_iii_param_11
)
{
	.reg .pred 	%p<5>;
	.reg .b32 	%r<23>;
	.reg .b32 	%f<4>;
	.reg .b64 	%rd<32>;

	ld.param.u64 	%rd12, [_Z18WriteToSnowballGPUPfS_S_PiS_S_S_S0_S0_iii_param_1];
	ld.param.u64 	%rd13, [_Z18WriteToSnowballGPUPfS_S_PiS_S_S_S0_S0_iii_param_2];
	ld.param.u64 	%rd14, [_Z18WriteToSnowballGPUPfS_S_PiS_S_S_S0_S0_iii_param_3];
	ld.param.u64 	%rd15, [_Z18WriteToSnowballGPUPfS_S_PiS_S_S_S0_S0_iii_param_4];
	ld.param.u64 	%rd16, [_Z18WriteToSnowballGPUPfS_S_PiS_S_S_S0_S0_iii_param_5];
	ld.param.u64 	%rd17, [_Z18WriteToSnowballGPUPfS_S_PiS_S_S_S0_S0_iii_param_6];
	ld.param.u64 	%rd18, [_Z18WriteToSnowballGPUPfS_S_PiS_S_S_S0_S0_iii_param_7];
	ld.param.u64 	%rd19, [_Z18WriteToSnowballGPUPfS_S_PiS_S_S_S0_S0_iii_param_8];
	ld.param.u32 	%r9, [_Z18WriteToSnowballGPUPfS_S_PiS_S_S_S0_S0_iii_param_9];
	ld.param.u32 	%r10, [_Z18WriteToSnowballGPUPfS_S_PiS_S_S_S0_S0_iii_param_10];
	ld.param.u32 	%r11, [_Z18WriteToSnowballGPUPfS_S_PiS_S_S_S0_S0_iii_param_11];
	mov.u32 	%r12, %tid.x;
	mov.u32 	%r1, %ntid.x;
	mov.u32 	%r13, %ctaid.x;
	mad.lo.s32 	%r21, %r1, %r13, %r12;
	setp.ge.s32 	%p1, %r21, %r9;
	@%p1 bra 	$L__BB0_6;
	ld.param.u64 	%rd31, [_Z18WriteToSnowballGPUPfS_S_PiS_S_S_S0_S0_iii_param_0];
	mul.lo.s32 	%r3, %r11, %r10;
	mov.u32 	%r14, %nctaid.x;
	mul.lo.s32 	%r4, %r1, %r14;
	cvta.to.global.u64 	%rd1, %rd19;
	cvta.to.global.u64 	%rd2, %rd31;
	cvta.to.global.u64 	%rd3, %rd15;
	cvta.to.global.u64 	%rd4, %rd12;
	cvta.to.global.u64 	%rd5, %rd16;
	cvta.to.global.u64 	%rd6, %rd13;
	cvta.to.global.u64 	%rd7, %rd17;
	cvta.to.global.u64 	%rd8, %rd14;
	cvta.to.global.u64 	%rd9, %rd18;
$L__BB0_2:
	mul.wide.s32 	%rd20, %r21, 4;
	add.s64 	%rd10, %rd1, %rd20;
	ld.global.u32 	%r15, [%rd10];
	setp.lt.s32 	%p2, %r15, 1;
	@%p2 bra 	$L__BB0_5;
	mov.b32 	%r22, 0;
$L__BB0_4:
	mad.lo.s32 	%r17, %r22, %r9, %r21;
	add.s32 	%r18, %r17, %r3;
	mul.wide.s32 	%rd21, %r17, 4;
	add.s64 	%rd22, %rd2, %rd21;
	ld.global.f32 	%f1, [%rd22];
	mul.wide.s32 	%rd23, %r18, 4;
	add.s64 	%rd24, %rd3, %rd23;
	st.global.f32 	[%rd24], %f1;
	add.s64 	%rd25, %rd4, %rd21;
	ld.global.f32 	%f2, [%rd25];
	add.s64 	%rd26, %rd5, %rd23;
	st.global.f32 	[%rd26], %f2;
	add.s64 	%rd27, %rd6, %rd21;
	ld.global.f32 	%f3, [%rd27];
	add.s64 	%rd28, %rd7, %rd23;
	st.global.f32 	[%rd28], %f3;
	add.s64 	%rd29, %rd8, %rd21;
	ld.global.u32 	%r19, [%rd29];
	add.s64 	%rd30, %rd9, %rd23;
	st.global.u32 	[%rd30], %r19;
	add.s32 	%r22, %r22, 1;
	ld.global.u32 	%r20, [%rd10];
	setp.lt.s32 	%p3, %r22, %r20;
	@%p3 bra 	$L__BB0_4;
$L__BB0_5:
	add.s32 	%r21, %r21, %r4;
	setp.lt.s32 	%p4, %r21, %r9;
	@%p4 bra 	$L__BB0_2;
$L__BB0_6:
	ret;

}


// ===== COMPILED SASS (sm_100) =====

	.target	sm_100

	.elftype	@"ET_EXEC"


//--------------------- .note.nv.tkinfo           --------------------------
	.section	.note.nv.tkinfo,"",@"SHT_NOTE"
	.sectionflags	@"SHF_NOTE_NV_TKINFO"
	.tkinfo
        /*0018*/ 	.word	0x00000002
        /*0030*/ 	.string	""
        /*0030*/ 	.string	"ptxas"
        /*0030*/ 	.string	"Cuda compilation tools, release 13.0, V13.0.88"
        /*0030*/ 	.string	"Build cuda_13.0.r13.0/compiler.36424714_0"
        /*0030*/ 	.string	"-arch sm_100 -m 64 "



//--------------------- .note.nv.cuinfo           --------------------------
	.section	.note.nv.cuinfo,"",@"SHT_NOTE"
	.sectionflags	@"SHF_NOTE_NV_CUINFO"
        /*0018*/ 	.short	0x0002
        /*001a*/ 	.short	0x0064
        /*001c*/ 	.short	0x0082
	.zero		2


//--------------------- .nv.info                  --------------------------
	.section	.nv.info,"",@"SHT_CUDA_INFO"
	.align	4


	//----- nvinfo : EIATTR_REGCOUNT
	.align		4
        /*0000*/ 	.byte	0x04, 0x2f
        /*0002*/ 	.short	(.L_1 - .L_0)
	.align		4
.L_0:
        /*0004*/ 	.word	index@(_Z18WriteToSnowballGPUPfS_S_PiS_S_S_S0_S0_iii)
        /*0008*/ 	.word	0x00000020


	//----- nvinfo : EIATTR_FRAME_SIZE
	.align		4
.L_1:
        /*000c*/ 	.byte	0x04, 0x11
        /*000e*/ 	.short	(.L_3 - .L_2)
	.align		4
.L_2:
        /*0010*/ 	.word	index@(_Z18WriteToSnowballGPUPfS_S_PiS_S_S_S0_S0_iii)
        /*0014*/ 	.word	0x00000000


	//----- nvinfo : EIATTR_MIN_STACK_SIZE
	.align		4
.L_3:
        /*0018*/ 	.byte	0x04, 0x12
        /*001a*/ 	.short	(.L_5 - .L_4)
	.align		4
.L_4:
        /*001c*/ 	.word	index@(_Z18WriteToSnowballGPUPfS_S_PiS_S_S_S0_S0_iii)
        /*0020*/ 	.word	0x00000000
.L_5:


//--------------------- .nv.compat                --------------------------
	.section	.nv.compat,"",@"SHT_CUDA_COMPAT_INFO"
	.align	4
        /*0000*/ 	.byte	0x02, 0x09, 0x00, 0x00, 0x02, 0x02, 0x01, 0x00, 0x02, 0x05, 0x05, 0x00, 0x03, 0x07, 0x01, 0x01
        /*0010*/ 	.byte	0x02, 0x03, 0x00, 0x00, 0x02, 0x06, 0x01, 0x00, 0x04, 0x0b, 0x08, 0x00, 0x09, 0x00, 0x00, 0x00
        /*0020*/ 	.byte	0x00, 0x00, 0x00, 0x00


//--------------------- .nv.info._Z18WriteToSnowballGPUPfS_S_PiS_S_S_S0_S0_iii --------------------------
	.section	.nv.info._Z18WriteToSnowballGPUPfS_S_PiS_S_S_S0_S0_iii,"",@"SHT_CUDA_INFO"
	.sectionflags	@""
	.align	4


	//----- nvinfo : EIATTR_CUDA_API_VERSION
	.align		4
        /*0000*/ 	.byte	0x04, 0x37
        /*0002*/ 	.short	(.L_7 - .L_6)
.L_6:
        /*0004*/ 	.word	0x00000082


	//----- nvinfo : EIATTR_KPARAM_INFO
	.align		4
.L_7:
        /*0008*/ 	.byte	0x04, 0x17
        /*000a*/ 	.short	(.L_9 - .L_8)
.L_8:
        /*000c*/ 	.word	0x00000000
        /*0010*/ 	.short	0x000b
        /*0012*/ 	.short	0x0050
        /*0014*/ 	.byte	0x00, 0xf0, 0x11, 0x00


	//----- nvinfo : EIATTR_KPARAM_INFO
	.align		4
.L_9:
        /*0018*/ 	.byte	0x04, 0x17
        /*001a*/ 	.short	(.L_11 - .L_10)
.L_10:
        /*001c*/ 	.word	0x00000000
        /*0020*/ 	.short	0x000a
        /*0022*/ 	.short	0x004c
        /*0024*/ 	.byte	0x00, 0xf0, 0x11, 0x00


	//----- nvinfo : EIATTR_KPARAM_INFO
	.align		4
.L_11:
        /*0028*/ 	.byte	0x04, 0x17
        /*002a*/ 	.short	(.L_13 - .L_12)
.L_12:
        /*002c*/ 	.word	0x00000000
        /*0030*/ 	.short	0x0009
        /*0032*/ 	.short	0x0048
        /*0034*/ 	.byte	0x00, 0xf0, 0x11, 0x00


	//----- nvinfo : EIATTR_KPARAM_INFO
	.align		4
.L_13:
        /*0038*/ 	.byte	0x04, 0x17
        /*003a*/ 	.short	(.L_15 - .L_14)
.L_14:
        /*003c*/ 	.word	0x00000000
        /*0040*/ 	.short	0x0008
        /*0042*/ 	.short	0x0040
        /*0044*/ 	.byte	0x00, 0xf5, 0x21, 0x00


	//----- nvinfo : EIATTR_KPARAM_INFO
	.align		4
.L_15:
        /*0048*/ 	.byte	0x04, 0x17
        /*004a*/ 	.short	(.L_17 - .L_16)
.L_16:
        /*004c*/ 	.word	0x00000000
        /*0050*/ 	.short	0x0007
        /*0052*/ 	.short	0x0038
        /*0054*/ 	.byte	0x00, 0xf5, 0x21, 0x00


	//----- nvinfo : EIATTR_KPARAM_INFO
	.align		4
.L_17:
        /*0058*/ 	.byte	0x04, 0x17
        /*005a*/ 	.short	(.L_19 - .L_18)
.L_18:
        /*005c*/ 	.word	0x00000000
        /*0060*/ 	.short	0x0006
        /*0062*/ 	.short	0x0030
        /*0064*/ 	.byte	0x00, 0xf5, 0x21, 0x00


	//----- nvinfo : EIATTR_KPARAM_INFO
	.align		4
.L_19:
        /*0068*/ 	.byte	0x04, 0x17
        /*006a*/ 	.short	(.L_21 - .L_20)
.L_20:
        /*006c*/ 	.word	0x00000000
        /*0070*/ 	.short	0x0005
        /*0072*/ 	.short	0x0028
        /*0074*/ 	.byte	0x00, 0xf5, 0x21, 0x00


	//----- nvinfo : EIATTR_KPARAM_INFO
	.align		4
.L_21:
        /*0078*/ 	.byte	0x04, 0x17
        /*007a*/ 	.short	(.L_23 - .L_22)
.L_22:
        /*007c*/ 	.word	0x00000000
        /*0080*/ 	.short	0x0004
        /*0082*/ 	.short	0x0020
        /*0084*/ 	.byte	0x00, 0xf5, 0x21, 0x00


	//----- nvinfo : EIATTR_KPARAM_INFO
	.align		4
.L_23:
        /*0088*/ 	.byte	0x04, 0x17
        /*008a*/ 	.short	(.L_25 - .L_24)
.L_24:
        /*008c*/ 	.word	0x00000000
        /*0090*/ 	.short	0x0003
        /*0092*/ 	.short	0x0018
        /*0094*/ 	.byte	0x00, 0xf5, 0x21, 0x00


	//----- nvinfo : EIATTR_KPARAM_INFO
	.align		4
.L_25:
        /*0098*/ 	.byte	0x04, 0x17
        /*009a*/ 	.short	(.L_27 - .L_26)
.L_26:
        /*009c*/ 	.word	0x00000000
        /*00a0*/ 	.short	0x0002
        /*00a2*/ 	.short	0x0010
        /*00a4*/ 	.byte	0x00, 0xf5, 0x21, 0x00


	//----- nvinfo : EIATTR_KPARAM_INFO
	.align		4
.L_27:
        /*00a8*/ 	.byte	0x04, 0x17
        /*00aa*/ 	.short	(.L_29 - .L_28)
.L_28:
        /*00ac*/ 	.word	0x00000000
        /*00b0*/ 	.short	0x0001
        /*00b2*/ 	.short	0x0008
        /*00b4*/ 	.byte	0x00, 0xf5, 0x21, 0x00


	//----- nvinfo : EIATTR_KPARAM_INFO
	.align		4
.L_29:
        /*00b8*/ 	.byte	0x04, 0x17
        /*00ba*/ 	.short	(.L_31 - .L_30)
.L_30:
        /*00bc*/ 	.word	0x00000000
        /*00c0*/ 	.short	0x0000
        /*00c2*/ 	.short	0x0000
        /*00c4*/ 	.byte	0x00, 0xf5, 0x21, 0x00


	//----- nvinfo : EIATTR_SPARSE_MMA_MASK
	.align		4
.L_31:
        /*00c8*/ 	.byte	0x03, 0x50
        /*00ca*/ 	.short	0x0000


	//----- nvinfo : EIATTR_MAXREG_COUNT
	.align		4
        /*00cc*/ 	.byte	0x03, 0x1b
        /*00ce*/ 	.short	0x00ff


	//----- nvinfo : EIATTR_MERCURY_ISA_VERSION
	.align		4
        /*00d0*/ 	.byte	0x03, 0x5f
        /*00d2*/ 	.short	0x0101


	//----- nvinfo : EIATTR_VRC_CTA_INIT_COUNT
	.align		4
        /*00d4*/ 	.byte	0x02, 0x4a
	.zero		1
	.zero		1


	//----- nvinfo : EIATTR_EXIT_INSTR_OFFSETS
	.align		4
        /*00d8*/ 	.byte	0x04, 0x1c
        /*00da*/ 	.short	(.L_33 - .L_32)


	//   ....[0]....
.L_32:
        /*00dc*/ 	.word	0x00000070


	//   ....[1]....
        /*00e0*/ 	.word	0x00000370


	//----- nvinfo : EIATTR_CRS_STACK_SIZE
	.align		4
.L_33:
        /*00e4*/ 	.byte	0x04, 0x1e
        /*00e6*/ 	.short	(.L_35 - .L_34)
.L_34:
        /*00e8*/ 	.word	0x00000000


	//----- nvinfo : EIATTR_CBANK_PARAM_SIZE
	.align		4
.L_35:
        /*00ec*/ 	.byte	0x03, 0x19
        /*00ee*/ 	.short	0x0054


	//----- nvinfo : EIATTR_PARAM_CBANK
	.align		4
        /*00f0*/ 	.byte	0x04, 0x0a
        /*00f2*/ 	.short	(.L_37 - .L_36)
	.align		4
.L_36:
        /*00f4*/ 	.word	index@(.nv.constant0._Z18WriteToSnowballGPUPfS_S_PiS_S_S_S0_S0_iii)
        /*00f8*/ 	.short	0x0380
        /*00fa*/ 	.short	0x0054


	//----- nvinfo : EIATTR_SW_WAR
	.align		4
.L_37:
        /*00fc*/ 	.byte	0x04, 0x36
        /*00fe*/ 	.short	(.L_39 - .L_38)
.L_38:
        /*0100*/ 	.word	0x00000008
.L_39:


//--------------------- .nv.callgraph             --------------------------
	.section	.nv.callgraph,"",@"SHT_CUDA_CALLGRAPH"
	.align	4
	.sectionentsize	8
	.align		4
        /*0000*/ 	.word	0x00000000
	.align		4
        /*0004*/ 	.word	0xffffffff
	.align		4
        /*0008*/ 	.word	0x00000000
	.align		4
        /*000c*/ 	.word	0xfffffffe
	.align		4
        /*0010*/ 	.word	0x00000000
	.align		4
        /*0014*/ 	.word	0xfffffffd
	.align		4
        /*0018*/ 	.word	0x00000000
	.align		4
        /*001c*/ 	.word	0xfffffffc


//--------------------- .text._Z18WriteToSnowballGPUPfS_S_PiS_S_S_S0_S0_iii --------------------------
	.section	.text._Z18WriteToSnowballGPUPfS_S_PiS_S_S_S0_S0_iii,"ax",@progbits
	.align	128
        .global         _Z18WriteToSnowballGPUPfS_S_PiS_S_S_S0_S0_iii
        .type           _Z18WriteToSnowballGPUPfS_S_PiS_S_S_S0_S0_iii,@function
        .size           _Z18WriteToSnowballGPUPfS_S_PiS_S_S_S0_S0_iii,(.L_x_5 - _Z18WriteToSnowballGPUPfS_S_PiS_S_S_S0_S0_iii)
        .other          _Z18WriteToSnowballGPUPfS_S_PiS_S_S_S0_S0_iii,@"STO_CUDA_ENTRY STV_DEFAULT"
_Z18WriteToSnowballGPUPfS_S_PiS_S_S_S0_S0_iii:
.text._Z18WriteToSnowballGPUPfS_S_PiS_S_S_S0_S0_iii:
[----:B------:R-:W-:Y:S01]  /*0000*/  LDC R1, c[0x0][0x37c] ;  /* 0x0000df00ff017b82 */ /* 0x000fe20000000800 */
[----:B------:R-:W0:Y:S01]  /*0010*/  S2R R0, SR_TID.X ;  /* 0x0000000000007919 */ /* 0x000e220000002100 */
[----:B------:R-:W0:Y:S01]  /*0020*/  LDCU UR4, c[0x0][0x360] ;  /* 0x00006c00ff0477ac */ /* 0x000e220008000800 */
[----:B------:R-:W0:Y:S01]  /*0030*/  S2R R3, SR_CTAID.X ;  /* 0x0000000000037919 */ /* 0x000e220000002500 */
[----:B------:R-:W1:Y:S01]  /*0040*/  LDCU UR5, c[0x0][0x3c8] ;  /* 0x00007900ff0577ac */ /* 0x000e620008000800 */
[----:B0-----:R-:W-:-:S05]  /*0050*/  IMAD R0, R3, UR4, R0 ;  /* 0x0000000403007c24 */ /* 0x001fca000f8e0200 */
[----:B-1----:R-:W-:-:S13]  /*0060*/  ISETP.GE.AND P0, PT, R0, UR5, PT ;  /* 0x0000000500007c0c */ /* 0x002fda000bf06270 */
[----:B------:R-:W-:Y:S05]  /*0070*/  @P0 EXIT ;  /* 0x000000000000094d */ /* 0x000fea0003800000 */
[----:B------:R-:W0:Y:S01]  /*0080*/  LDCU UR5, c[0x0][0x370] ;  /* 0x00006e00ff0577ac */ /* 0x000e220008000800 */
[----:B------:R-:W1:Y:S01]  /*0090*/  LDCU.64 UR6, c[0x0][0x358] ;  /* 0x00006b00ff0677ac */ /* 0x000e620008000a00 */
[----:B------:R-:W2:Y:S01]  /*00a0*/  LDCU.64 UR8, c[0x0][0x3c8] ;  /* 0x00007900ff0877ac */ /* 0x000ea20008000a00 */
[----:B0-----:R-:W-:-:S12]  /*00b0*/  UIMAD UR4, UR4, UR5, URZ ;  /* 0x00000005040472a4 */ /* 0x001fd8000f8e02ff */
.L_x_3:
[----:B------:R-:W0:Y:S02]  /*00c0*/  LDC.64 R6, c[0x0][0x3c0] ;  /* 0x0000f000ff067b82 */ /* 0x000e240000000a00 */
[----:B0-----:R-:W-:-:S05]  /*00d0*/  IMAD.WIDE R6, R0, 0x4, R6 ;  /* 0x0000000400067825 */ /* 0x001fca00078e0206 */
[----:B-1----:R-:W3:Y:S01]  /*00e0*/  LDG.E R2, desc[UR6][R6.64] ;  /* 0x0000000606027981 */ /* 0x002ee2000c1e1900 */
[----:B------:R-:W-:Y:S01]  /*00f0*/  BSSY.RECONVERGENT B0, `(.L_x_0) ;  /* 0x0000023000007945 */ /* 0x000fe20003800200 */
[----:B---3--:R-:W-:-:S13]  /*0100*/  ISETP.GE.AND P0, PT, R2, 0x1, PT ;  /* 0x000000010200780c */ /* 0x008fda0003f06270 */
[----:B------:R-:W-:Y:S05]  /*0110*/  @!P0 BRA `(.L_x_1) ;  /* 0x0000000000808947 */ /* 0x000fea0003800000 */
[----:B------:R-:W0:Y:S01]  /*0120*/  LDC R2, c[0x0][0x3d0] ;  /* 0x0000f400ff027b82 */ /* 0x000e220000000800 */
[----:B------:R-:W-:-:S07]  /*0130*/  HFMA2 R3, -RZ, RZ, 0, 0 ;  /* 0x00000000ff037431 */ /* 0x000fce00000001ff */
[----:B------:R-:W1:Y:S08]  /*0140*/  LDC.64 R8, c[0x0][0x380] ;  /* 0x0000e000ff087b82 */ /* 0x000e700000000a00 */
[----:B------:R-:W3:Y:S08]  /*0150*/  LDC.64 R10, c[0x0][0x388] ;  /* 0x0000e200ff0a7b82 */ /* 0x000ef00000000a00 */
[----:B------:R-:W4:Y:S08]  /*0160*/  LDC.64 R12, c[0x0][0x3a0] ;  /* 0x0000e800ff0c7b82 */ /* 0x000f300000000a00 */
[----:B------:R-:W0:Y:S08]  /*0170*/  LDC.64 R14, c[0x0][0x3a8] ;  /* 0x0000ea00ff0e7b82 */ /* 0x000e300000000a00 */
[----:B------:R-:W0:Y:S08]  /*0180*/  LDC.64 R16, c[0x0][0x390] ;  /* 0x0000e400ff107b82 */ /* 0x000e300000000a00 */
[----:B------:R-:W0:Y:S08]  /*0190*/  LDC.64 R18, c[0x0][0x398] ;  /* 0x0000e600ff127b82 */ /* 0x000e300000000a00 */
[----:B------:R-:W0:Y:S08]  /*01a0*/  LDC.64 R20, c[0x0][0x3b0] ;  /* 0x0000ec00ff147b82 */ /* 0x000e300000000a00 */
[----:B-1-3--:R-:W0:Y:S02]  /*01b0*/  LDC.64 R22, c[0x0][0x3b8] ;  /* 0x0000ee00ff167b82 */ /* 0x00ae240000000a00 */
.L_x_2:
[----:B--2---:R-:W-:-:S04]  /*01c0*/  IMAD R5, R3, UR8, R0 ;  /* 0x0000000803057c24 */ /* 0x004fc8000f8e0200 */
[----:B------:R-:W-:-:S06]  /*01d0*/  IMAD.WIDE R28, R5, 0x4, R8 ;  /* 0x00000004051c7825 */ /* 0x000fcc00078e0208 */
[----:B------:R-:W2:Y:S01]  /*01e0*/  LDG.E R29, desc[UR6][R28.64] ;  /* 0x000000061c1d7981 */ /* 0x000ea2000c1e1900 */
[----:B0-----:R-:W-:Y:S02]  /*01f0*/  IMAD R4, R2, UR9, R5 ;  /* 0x0000000902047c24 */ /* 0x001fe4000f8e0205 */
[----:B------:R-:W-:-:S04]  /*0200*/  IMAD.WIDE R24, R5, 0x4, R10 ;  /* 0x0000000405187825 */ /* 0x000fc800078e020a */
[----:B----4-:R-:W-:-:S05]  /*0210*/  IMAD.WIDE R26, R4, 0x4, R12 ;  /* 0x00000004041a7825 */ /* 0x010fca00078e020c */
[----:B--2---:R0:W-:Y:S04]  /*0220*/  STG.E desc[UR6][R26.64], R29 ;  /* 0x0000001d1a007986 */ /* 0x0041e8000c101906 */
[----:B0-----:R0:W2:Y:S02]  /*0230*/  LDG.E R27, desc[UR6][R24.64] ;  /* 0x00000006181b7981 */ /* 0x0010a4000c1e1900 */
[----:B0-----:R-:W-:-:S05]  /*0240*/  IMAD.WIDE R24, R4, 0x4, R14 ;  /* 0x0000000404187825 */ /* 0x001fca00078e020e */
[----:B--2---:R0:W-:Y:S02]  /*0250*/  STG.E desc[UR6][R24.64], R27 ;  /* 0x0000001b18007986 */ /* 0x0041e4000c101906 */
[----:B0-----:R-:W-:-:S06]  /*0260*/  IMAD.WIDE R26, R5, 0x4, R16 ;  /* 0x00000004051a7825 */ /* 0x001fcc00078e0210 */
[----:B------:R-:W2:Y:S01]  /*0270*/  LDG.E R26, desc[UR6][R26.64] ;  /* 0x000000061a1a7981 */ /* 0x000ea2000c1e1900 */
[----:B------:R-:W-:-:S05]  /*0280*/  IMAD.WIDE R28, R4, 0x4, R20 ;  /* 0x00000004041c7825 */ /* 0x000fca00078e0214 */
[----:B--2---:R0:W-:Y:S02]  /*0290*/  STG.E desc[UR6][R28.64], R26 ;  /* 0x0000001a1c007986 */ /* 0x0041e4000c101906 */
[----:B0-----:R-:W-:-:S06]  /*02a0*/  IMAD.WIDE R28, R5, 0x4, R18 ;  /* 0x00000004051c7825 */ /* 0x001fcc00078e0212 */
[----:B------:R-:W2:Y:S01]  /*02b0*/  LDG.E R28, desc[UR6][R28.64] ;  /* 0x000000061c1c7981 */ /* 0x000ea2000c1e1900 */
[----:B------:R-:W-:Y:S01]  /*02c0*/  IMAD.WIDE R4, R4, 0x4, R22 ;  /* 0x0000000404047825 */ /* 0x000fe200078e0216 */
[----:B------:R-:W-:-:S04]  /*02d0*/  IADD3 R3, PT, PT, R3, 0x1, RZ ;  /* 0x0000000103037810 */ /* 0x000fc80007ffe0ff */
[----:B--2---:R0:W-:Y:S04]  /*02e0*/  STG.E desc[UR6][R4.64], R28 ;  /* 0x0000001c04007986 */ /* 0x0041e8000c101906 */
[----:B0-----:R-:W2:Y:S02]  /*02f0*/  LDG.E R4, desc[UR6][R6.64] ;  /* 0x0000000606047981 */ /* 0x001ea4000c1e1900 */
[----:B--2---:R-:W-:-:S13]  /*0300*/  ISETP.GE.AND P0, PT, R3, R4, PT ;  /* 0x000000040300720c */ /* 0x004fda0003f06270 */
[----:B------:R-:W-:Y:S05]  /*0310*/  @!P0 BRA `(.L_x_2) ;  /* 0xfffffffc00a88947 */ /* 0x000fea000383ffff */
.L_x_1:
[----:B--2---:R-:W-:Y:S05]  /*0320*/  BSYNC.RECONVERGENT B0 ;  /* 0x0000000000007941 */ /* 0x004fea0003800200 */
.L_x_0:
[----:B------:R-:W0:Y:S01]  /*0330*/  LDCU UR5, c[0x0][0x3c8] ;  /* 0x00007900ff0577ac */ /* 0x000e220008000800 */
[----:B------:R-:W-:-:S04]  /*0340*/  IADD3 R0, PT, PT, R0, UR4, RZ ;  /* 0x0000000400007c10 */ /* 0x000fc8000fffe0ff */
[----:B0-----:R-:W-:-:S13]  /*0350*/  ISETP.GE.AND P0, PT, R0, UR5, PT ;  /* 0x0000000500007c0c */ /* 0x001fda000bf06270 */
[----:B------:R-:W-:Y:S05]  /*0360*/  @!P0 BRA `(.L_x_3) ;  /* 0xfffffffc00548947 */ /* 0x000fea000383ffff */
[----:B------:R-:W-:Y:S05]  /*0370*/  EXIT ;  /* 0x000000000000794d */ /* 0x000fea0003800000 */
.L_x_4:
[----:B------:R-:W-:-:S00]  /*0380*/  BRA `(.L_x_4) ;  /* 0xfffffffc00fc7947 */ /* 0x000fc0000383ffff */
[----:B------:R-:W-:-:S00]  /*0390*/  NOP ;  /* 0x0000000000007918 */ /* 0x000fc00000000000 */
        /* <DEDUP_REMOVED lines=14> */
.L_x_5:


//--------------------- .nv.shared.reserved.0     --------------------------
	.section	.nv.shared.reserved.0,"aw",@nobits
	.weak		__nv_reservedSMEM_offset_0_alias
	.size		__nv_reservedSMEM_offset_0_alias, 0, 64
	.other		__nv_reservedSMEM_offset_0_alias,@"STO_CUDA_RESERVED_SHARED STV_DEFAULT"
__nv_reservedSMEM_offset_0_alias:
	.zero		0
	.zero		64


//--------------------- .nv.constant0._Z18WriteToSnowballGPUPfS_S_PiS_S_S_S0_S0_iii --------------------------
	.section	.nv.constant0._Z18WriteToSnowballGPUPfS_S_PiS_S_S_S0_S0_iii,"a",@progbits
	.sectionflags	@""
	.align	4
.nv.constant0._Z18WriteToSnowballGPUPfS_S_PiS_S_S_S0_S0_iii:
	.zero		980


//--------------------- SYMBOLS --------------------------

	.type		.nv.reservedSmem.offset0,@object
	.size		.nv.reservedSmem.offset0,0x4
